//
// Generated by NVIDIA NVVM Compiler
//
// Compiler Build ID: CL-36424714
// Cuda compilation tools, release 13.0, V13.0.88
// Based on NVVM 20.0.0
//

.version 9.0
.target sm_100
.address_size 64

	// .globl	bar

.visible .entry bar(
	.param .u64 .ptr .align 1 bar_param_0
)
{
	.reg .b32 	%r<2>;
	.reg .b64 	%rd<6>;

	ld.param.u64 	%rd1, [bar_param_0];
	cvta.to.global.u64 	%rd2, %rd1;
	mov.u32 	%r1, %tid.x;
	mul.wide.u32 	%rd3, %r1, 8;
	add.s64 	%rd4, %rd2, %rd3;
	mov.b64 	%rd5, 4611686018427387904;
	st.global.u64 	[%rd4], %rd5;
	ret;

}


// ===== COMPILED SASS (sm_100) =====

	.target	sm_100

	.elftype	@"ET_EXEC"


//--------------------- .note.nv.tkinfo           --------------------------
	.section	.note.nv.tkinfo,"",@"SHT_NOTE"
	.sectionflags	@"SHF_NOTE_NV_TKINFO"
	.tkinfo
        /*0018*/ 	.word	0x00000002
        /*0030*/ 	.string	""
        /*0030*/ 	.string	"ptxas"
        /*0030*/ 	.string	"Cuda compilation tools, release 13.0, V13.0.88"
        /*0030*/ 	.string	"Build cuda_13.0.r13.0/compiler.36424714_0"
        /*0030*/ 	.string	"-arch sm_100 -m 64 "



//--------------------- .note.nv.cuinfo           --------------------------
	.section	.note.nv.cuinfo,"",@"SHT_NOTE"
	.sectionflags	@"SHF_NOTE_NV_CUINFO"
        /*0018*/ 	.short	0x0002
        /*001a*/ 	.short	0x0064
        /*001c*/ 	.short	0x0082
	.zero		2


//--------------------- .nv.info                  --------------------------
	.section	.nv.info,"",@"SHT_CUDA_INFO"
	.align	4


	//----- nvinfo : EIATTR_REGCOUNT
	.align		4
        /*0000*/ 	.byte	0x04, 0x2f
        /*0002*/ 	.short	(.L_1 - .L_0)
	.align		4
.L_0:
        /*0004*/ 	.word	index@(bar)
        /*0008*/ 	.word	0x0000000a


	//----- nvinfo : EIATTR_FRAME_SIZE
	.align		4
.L_1:
        /*000c*/ 	.byte	0x04, 0x11
        /*000e*/ 	.short	(.L_3 - .L_2)
	.align		4
.L_2:
        /*0010*/ 	.word	index@(bar)
        /*0014*/ 	.word	0x00000000


	//----- nvinfo : EIATTR_MIN_STACK_SIZE
	.align		4
.L_3:
        /*0018*/ 	.byte	0x04, 0x12
        /*001a*/ 	.short	(.L_5 - .L_4)
	.align		4
.L_4:
        /*001c*/ 	.word	index@(bar)
        /*0020*/ 	.word	0x00000000
.L_5:


//--------------------- .nv.compat                --------------------------
	.section	.nv.compat,"",@"SHT_CUDA_COMPAT_INFO"
	.align	4
        /*0000*/ 	.byte	0x02, 0x09, 0x00, 0x00, 0x02, 0x02, 0x01, 0x00, 0x02, 0x05, 0x05, 0x00, 0x03, 0x07, 0x01, 0x01
        /*0010*/ 	.byte	0x02, 0x03, 0x00, 0x00, 0x02, 0x06, 0x01, 0x00, 0x04, 0x0b, 0x08, 0x00, 0x09, 0x00, 0x00, 0x00
        /*0020*/ 	.byte	0x00, 0x00, 0x00, 0x00


//--------------------- .nv.info.bar              --------------------------
	.section	.nv.info.bar,"",@"SHT_CUDA_INFO"
	.sectionflags	@""
	.align	4


	//----- nvinfo : EIATTR_CUDA_API_VERSION
	.align		4
        /*0000*/ 	.byte	0x04, 0x37
        /*0002*/ 	.short	(.L_7 - .L_6)
.L_6:
        /*0004*/ 	.word	0x00000082


	//----- nvinfo : EIATTR_KPARAM_INFO
	.align		4
.L_7:
        /*0008*/ 	.byte	0x04, 0x17
        /*000a*/ 	.short	(.L_9 - .L_8)
.L_8:
        /*000c*/ 	.word	0x00000000
        /*0010*/ 	.short	0x0000
        /*0012*/ 	.short	0x0000
        /*0014*/ 	.byte	0x00, 0xf5, 0x21, 0x00


	//----- nvinfo : EIATTR_SPARSE_MMA_MASK
	.align		4
.L_9:
        /*0018*/ 	.byte	0x03, 0x50
        /*001a*/ 	.short	0x0000


	//----- nvinfo : EIATTR_MAXREG_COUNT
	.align		4
        /*001c*/ 	.byte	0x03, 0x1b
        /*001e*/ 	.short	0x00ff


	//----- nvinfo : EIATTR_MERCURY_ISA_VERSION
	.align		4
        /*0020*/ 	.byte	0x03, 0x5f
        /*0022*/ 	.short	0x0101


	//----- nvinfo : EIATTR_VRC_CTA_INIT_COUNT
	.align		4
        /*0024*/ 	.byte	0x02, 0x4a
	.zero		1
	.zero		1


	//----- nvinfo : EIATTR_EXIT_INSTR_OFFSETS
	.align		4
        /*0028*/ 	.byte	0x04, 0x1c
        /*002a*/ 	.short	(.L_11 - .L_10)


	//   ....[0]....
.L_10:
        /*002c*/ 	.word	0x00000080


	//----- nvinfo : EIATTR_CBANK_PARAM_SIZE
	.align		4
.L_11:
        /*0030*/ 	.byte	0x03, 0x19
        /*0032*/ 	.short	0x0008


	//----- nvinfo : EIATTR_PARAM_CBANK
	.align		4
        /*0034*/ 	.byte	0x04, 0x0a
        /*0036*/ 	.short	(.L_13 - .L_12)
	.align		4
.L_12:
        /*0038*/ 	.word	index@(.nv.constant0.bar)
        /*003c*/ 	.short	0x0380
        /*003e*/ 	.short	0x0008


	//----- nvinfo : EIATTR_SW_WAR
	.align		4
.L_13:
        /*0040*/ 	.byte	0x04, 0x36
        /*0042*/ 	.short	(.L_15 - .L_14)
.L_14:
        /*0044*/ 	.word	0x00000008
.L_15:


//--------------------- .nv.callgraph             --------------------------
	.section	.nv.callgraph,"",@"SHT_CUDA_CALLGRAPH"
	.align	4
	.sectionentsize	8
	.align		4
        /*0000*/ 	.word	0x00000000
	.align		4
        /*0004*/ 	.word	0xffffffff
	.align		4
        /*0008*/ 	.word	0x00000000
	.align		4
        /*000c*/ 	.word	0xfffffffe
	.align		4
        /*0010*/ 	.word	0x00000000
	.align		4
        /*0014*/ 	.word	0xfffffffd
	.align		4
        /*0018*/ 	.word	0x00000000
	.align		4
        /*001c*/ 	.word	0xfffffffc


//--------------------- .text.bar                 --------------------------
	.section	.text.bar,"ax",@progbits
	.align	128
        .global         bar
        .type           bar,@function
        .size           bar,(.L_x_1 - bar)
        .other          bar,@"STO_CUDA_ENTRY STV_DEFAULT"
bar:
.text.bar:
[----:B------:R-:W-:Y:S01]  /*0000*/  LDC R1, c[0x0][0x37c] ;  /* 0x0000df00ff017b82 */ /* 0x000fe20000000800 */
[----:B------:R-:W0:Y:S07]  /*0010*/  S2R R7, SR_TID.X ;  /* 0x0000000000077919 */ /* 0x000e2e0000002100 */
[----:B------:R-:W0:Y:S01]  /*0020*/  LDC.64 R2, c[0x0][0x380] ;  /* 0x0000e000ff027b82 */ /* 0x000e220000000a00 */
[----:B------:R-:W1:Y:S01]  /*0030*/  LDCU.64 UR4, c[0x0][0x358] ;  /* 0x00006b00ff0477ac */ /* 0x000e620008000a00 */
[----:B------:R-:W-:Y:S01]  /*0040*/  HFMA2 R4, -RZ, RZ, 0, 0 ;  /* 0x00000000ff047431 */ /* 0x000fe200000001ff */
[----:B------:R-:W-:Y:S01]  /*0050*/  MOV R5, 0x40000000 ;  /* 0x4000000000057802 */ /* 0x000fe20000000f00 */
[----:B0-----:R-:W-:-:S05]  /*0060*/  IMAD.WIDE.U32 R2, R7, 0x8, R2 ;  /* 0x0000000807027825 */ /* 0x001fca00078e0002 */
[----:B-1----:R-:W-:Y:S01]  /*0070*/  STG.E.64 desc[UR4][R2.64], R4 ;  /* 0x0000000402007986 */ /* 0x002fe2000c101b04 */
[----:B------:R-:W-:Y:S05]  /*0080*/  EXIT ;  /* 0x000000000000794d */ /* 0x000fea0003800000 */
.L_x_0:
[----:B------:R-:W-:-:S00]  /*0090*/  BRA `(.L_x_0) ;  /* 0xfffffffc00fc7947 */ /* 0x000fc0000383ffff */
[----:B------:R-:W-:-:S00]  /*00a0*/  NOP ;  /* 0x0000000000007918 */ /* 0x000fc00000000000 */
        /* <DEDUP_REMOVED lines=13> */
.L_x_1:


//--------------------- .nv.shared.reserved.0     --------------------------
	.section	.nv.shared.reserved.0,"aw",@nobits
	.weak		__nv_reservedSMEM_offset_0_alias
	.size		__nv_reservedSMEM_offset_0_alias, 0, 64
	.other		__nv_reservedSMEM_offset_0_alias,@"STO_CUDA_RESERVED_SHARED STV_DEFAULT"
__nv_reservedSMEM_offset_0_alias:
	.zero		0
	.zero		64


//--------------------- .nv.constant0.bar         --------------------------
	.section	.nv.constant0.bar,"a",@progbits
	.sectionflags	@""
	.align	4
.nv.constant0.bar:
	.zero		904


//--------------------- SYMBOLS --------------------------

	.type		.nv.reservedSmem.offset0,@object
	.size		.nv.reservedSmem.offset0,0x4
